	.headerflags	@"EF_CUDA_TEXMODE_UNIFIED EF_CUDA_64BIT_ADDRESS EF_CUDA_ACCELERATORS EF_CUDA_SM90 EF_CUDA_VIRTUAL_SM(EF_CUDA_SM90)"
	.elftype	@"ET_EXEC"


//--------------------- .nv.info                  --------------------------
	.section	.nv.info,"",@"SHT_CUDA_INFO"
	.align	4


	//----- nvinfo : EIATTR_REGCOUNT
	.align		4
        /*0000*/ 	.byte	0x04, 0x2f
        /*0002*/ 	.short	(.L_1 - .L_0)
	.align		4
.L_0:
        /*0004*/ 	.word	index@(triton_poi_fused_unsqueeze_7)
        /*0008*/ 	.word	0x00000020


	//----- nvinfo : EIATTR_MIN_STACK_SIZE
	.align		4
.L_1:
        /*000c*/ 	.byte	0x04, 0x12
        /*000e*/ 	.short	(.L_3 - .L_2)
	.align		4
.L_2:
        /*0010*/ 	.word	index@(triton_poi_fused_unsqueeze_7)
        /*0014*/ 	.word	0x00000000


	//----- nvinfo : EIATTR_FRAME_SIZE
	.align		4
.L_3:
        /*0018*/ 	.byte	0x04, 0x11
        /*001a*/ 	.short	(.L_5 - .L_4)
	.align		4
.L_4:
        /*001c*/ 	.word	index@(triton_poi_fused_unsqueeze_7)
        /*0020*/ 	.word	0x00000000


	//----- nvinfo : EIATTR_MIN_STACK_SIZE
	.align		4
.L_5:
        /*0024*/ 	.byte	0x04, 0x12
        /*0026*/ 	.short	(.L_7 - .L_6)
	.align		4
.L_6:
        /*0028*/ 	.word	index@(triton_poi_fused_unsqueeze_7)
        /*002c*/ 	.word	0x00000000
.L_7:


//--------------------- .nv.info.triton_poi_fused_unsqueeze_7 --------------------------
	.section	.nv.info.triton_poi_fused_unsqueeze_7,"",@"SHT_CUDA_INFO"
	.sectionflags	@""
	.align	4


	//----- nvinfo : EIATTR_CUDA_API_VERSION
	.align		4
        /*0000*/ 	.byte	0x04, 0x37
        /*0002*/ 	.short	(.L_9 - .L_8)
.L_8:
        /*0004*/ 	.word	0x0000007c


	//----- nvinfo : EIATTR_KPARAM_INFO
	.align		4
.L_9:
        /*0008*/ 	.byte	0x04, 0x17
        /*000a*/ 	.short	(.L_11 - .L_10)
.L_10:
        /*000c*/ 	.word	0x00000000
        /*0010*/ 	.short	0x0003
        /*0012*/ 	.short	0x0014
        /*0014*/ 	.byte	0x00, 0xf0, 0x11, 0x00


	//----- nvinfo : EIATTR_KPARAM_INFO
	.align		4
.L_11:
        /*0018*/ 	.byte	0x04, 0x17
        /*001a*/ 	.short	(.L_13 - .L_12)
.L_12:
        /*001c*/ 	.word	0x00000000
        /*0020*/ 	.short	0x0002
        /*0022*/ 	.short	0x0010
        /*0024*/ 	.byte	0x00, 0xf0, 0x11, 0x00


	//----- nvinfo : EIATTR_KPARAM_INFO
	.align		4
.L_13:
        /*0028*/ 	.byte	0x04, 0x17
        /*002a*/ 	.short	(.L_15 - .L_14)
.L_14:
        /*002c*/ 	.word	0x00000000
        /*0030*/ 	.short	0x0001
        /*0032*/ 	.short	0x0008
        /*0034*/ 	.byte	0x00, 0xf4, 0x21, 0x00


	//----- nvinfo : EIATTR_KPARAM_INFO
	.align		4
.L_15:
        /*0038*/ 	.byte	0x04, 0x17
        /*003a*/ 	.short	(.L_17 - .L_16)
.L_16:
        /*003c*/ 	.word	0x00000000
        /*0040*/ 	.short	0x0000
        /*0042*/ 	.short	0x0000
        /*0044*/ 	.byte	0x00, 0xf4, 0x21, 0x00


	//----- nvinfo : EIATTR_SPARSE_MMA_MASK
	.align		4
.L_17:
        /*0048*/ 	.byte	0x03, 0x50
        /*004a*/ 	.short	0x0000


	//----- nvinfo : EIATTR_MAXREG_COUNT
	.align		4
        /*004c*/ 	.byte	0x03, 0x1b
        /*004e*/ 	.short	0x00ff


	//----- nvinfo : EIATTR_EXIT_INSTR_OFFSETS
	.align		4
        /*0050*/ 	.byte	0x04, 0x1c
        /*0052*/ 	.short	(.L_19 - .L_18)


	//   ....[0]....
.L_18:
        /*0054*/ 	.word	0x00000730


	//   ....[1]....
        /*0058*/ 	.word	0x00000780


	//----- nvinfo : EIATTR_REQNTID
	.align		4
.L_19:
        /*005c*/ 	.byte	0x04, 0x10
        /*005e*/ 	.short	(.L_21 - .L_20)
.L_20:
        /*0060*/ 	.word	0x00000080
        /*0064*/ 	.word	0x00000001
        /*0068*/ 	.word	0x00000001


	//----- nvinfo : EIATTR_CBANK_PARAM_SIZE
	.align		4
.L_21:
        /*006c*/ 	.byte	0x03, 0x19
        /*006e*/ 	.short	0x0018


	//----- nvinfo : EIATTR_PARAM_CBANK
	.align		4
        /*0070*/ 	.byte	0x04, 0x0a
        /*0072*/ 	.short	(.L_23 - .L_22)
	.align		4
.L_22:
        /*0074*/ 	.word	index@(.nv.constant0.triton_poi_fused_unsqueeze_7)
        /*0078*/ 	.short	0x0210
        /*007a*/ 	.short	0x0018


	//----- nvinfo : EIATTR_SW_WAR
	.align		4
.L_23:
        /*007c*/ 	.byte	0x04, 0x36
        /*007e*/ 	.short	(.L_25 - .L_24)
.L_24:
        /*0080*/ 	.word	0x00000008
.L_25:


//--------------------- .nv.callgraph             --------------------------
	.section	.nv.callgraph,"",@"SHT_CUDA_CALLGRAPH"
	.align	4
	.sectionentsize	8
	.align		4
        /*0000*/ 	.word	0x00000000
	.align		4
        /*0004*/ 	.word	0xffffffff
	.align		4
        /*0008*/ 	.word	0x00000000
	.align		4
        /*000c*/ 	.word	0xfffffffe
	.align		4
        /*0010*/ 	.word	0x00000000
	.align		4
        /*0014*/ 	.word	0xfffffffd
	.align		4
        /*0018*/ 	.word	0x00000000
	.align		4
        /*001c*/ 	.word	0xfffffffc


//--------------------- .text.triton_poi_fused_unsqueeze_7 --------------------------
	.section	.text.triton_poi_fused_unsqueeze_7,"ax",@progbits
	.sectionflags	@"SHF_BARRIERS=1"
	.align	128
        .global         triton_poi_fused_unsqueeze_7
        .type           triton_poi_fused_unsqueeze_7,@function
        .size           triton_poi_fused_unsqueeze_7,(.L_x_1 - triton_poi_fused_unsqueeze_7)
        .other          triton_poi_fused_unsqueeze_7,@"STO_CUDA_ENTRY STV_DEFAULT"
triton_poi_fused_unsqueeze_7:
.text.triton_poi_fused_unsqueeze_7:
[----:B------:R-:W0:Y:S02]  /*0000*/  LDC R1, c[0x0][0x28] ;  /* 0x00000a00ff017b82 */ /* 0x000e240000000800 */
[----:B------:R-:W1:Y:S01]  /*0010*/  S2R R2, SR_CTAID.X ;  /* 0x0000000000027919 */ /* 0x000e620000002500 */
[----:B------:R-:W2:Y:S01]  /*0020*/  LDC.64 R16, c[0x0][0x210] ;  /* 0x00008400ff107b82 */ /* 0x000ea20000000a00 */
[----:B------:R-:W-:Y:S02]  /*0030*/  CS2R R6, SRZ ;  /* 0x0000000000067805 */ /* 0x000fe4000001ff00 */
[----:B------:R-:W-:Y:S01]  /*0040*/  CS2R R10, SRZ ;  /* 0x00000000000a7805 */ /* 0x000fe2000001ff00 */
[----:B------:R-:W3:Y:S01]  /*0050*/  S2R R22, SR_TID.X ;  /* 0x0000000000167919 */ /* 0x000ee20000002100 */
[----:B------:R-:W-:Y:S01]  /*0060*/  ULDC.64 UR6, c[0x0][0x208] ;  /* 0x0000820000067ab9 */ /* 0x000fe20000000a00 */
[----:B------:R-:W4:Y:S01]  /*0070*/  S2R R20, SR_CTAID.Y ;  /* 0x0000000000147919 */ /* 0x000f220000002600 */
[----:B-1----:R-:W-:Y:S02]  /*0080*/  IMAD.SHL.U32 R2, R2, 0x20, RZ ;  /* 0x0000002002027824 */ /* 0x002fe400078e00ff */
[----:B---3--:R-:W-:Y:S01]  /*0090*/  IMAD.SHL.U32 R3, R22, 0x2, RZ ;  /* 0x0000000216037824 */ /* 0x008fe200078e00ff */
[----:B------:R-:W-:Y:S01]  /*00a0*/  SHF.R.U32.HI R21, RZ, 0x4, R22 ;  /* 0x00000004ff157819 */ /* 0x000fe20000011616 */
[----:B----4-:R-:W-:-:S03]  /*00b0*/  IMAD.SHL.U32 R20, R20, 0x20, RZ ;  /* 0x0000002014147824 */ /* 0x010fc600078e00ff */
[----:B------:R-:W-:Y:S02]  /*00c0*/  LOP3.LUT R0, R2, 0x1e, R3, 0xf8, !PT ;  /* 0x0000001e02007812 */ /* 0x000fe400078ef803 */
[----:B------:R-:W-:Y:S02]  /*00d0*/  SGXT.U32 R21, R21, 0x3 ;  /* 0x000000031515781a */ /* 0x000fe40000000000 */
[----:B------:R-:W-:Y:S02]  /*00e0*/  ISETP.GE.AND P0, PT, R0, 0x40, PT ;  /* 0x000000400000780c */ /* 0x000fe40003f06270 */
[----:B------:R-:W-:Y:S02]  /*00f0*/  LOP3.LUT R5, R20, R21, RZ, 0xfc, !PT ;  /* 0x0000001514057212 */ /* 0x000fe400078efcff */
[----:B------:R-:W-:Y:S02]  /*0100*/  LOP3.LUT R9, R20, 0x8, R21, 0xfe, !PT ;  /* 0x0000000814097812 */ /* 0x000fe400078efe15 */
[C---:B------:R-:W-:Y:S01]  /*0110*/  ISETP.LT.AND P2, PT, R5.reuse, 0x200, !P0 ;  /* 0x000002000500780c */ /* 0x040fe20004741270 */
[----:B------:R-:W-:Y:S01]  /*0120*/  IMAD R19, R5, 0x40, R0 ;  /* 0x0000004005137824 */ /* 0x000fe200078e0200 */
[----:B------:R-:W-:-:S02]  /*0130*/  LOP3.LUT R13, R20, 0x10, R21, 0xfe, !PT ;  /* 0x00000010140d7812 */ /* 0x000fc400078efe15 */
[----:B------:R-:W-:Y:S02]  /*0140*/  CS2R R4, SRZ ;  /* 0x0000000000047805 */ /* 0x000fe4000001ff00 */
[C---:B------:R-:W-:Y:S01]  /*0150*/  ISETP.LT.AND P3, PT, R9.reuse, 0x200, !P0 ;  /* 0x000002000900780c */ /* 0x040fe20004761270 */
[----:B------:R-:W-:Y:S01]  /*0160*/  IMAD R25, R9, 0x40, R0 ;  /* 0x0000004009197824 */ /* 0x000fe200078e0200 */
[----:B------:R-:W-:Y:S01]  /*0170*/  LOP3.LUT R23, R20, 0x18, R21, 0xfe, !PT ;  /* 0x0000001814177812 */ /* 0x000fe200078efe15 */
[----:B--2---:R-:W-:Y:S01]  /*0180*/  IMAD.WIDE R18, R19, 0x8, R16 ;  /* 0x0000000813127825 */ /* 0x004fe200078e0210 */
[----:B------:R-:W-:Y:S02]  /*0190*/  ISETP.LT.AND P1, PT, R13, 0x200, !P0 ;  /* 0x000002000d00780c */ /* 0x000fe40004721270 */
[----:B------:R-:W-:Y:S02]  /*01a0*/  CS2R R8, SRZ ;  /* 0x0000000000087805 */ /* 0x000fe4000001ff00 */
[----:B------:R-:W-:Y:S01]  /*01b0*/  ISETP.LT.AND P0, PT, R23, 0x200, !P0 ;  /* 0x000002001700780c */ /* 0x000fe20004701270 */
[----:B------:R-:W-:-:S02]  /*01c0*/  IMAD R27, R13, 0x40, R0 ;  /* 0x000000400d1b7824 */ /* 0x000fc400078e0200 */
[----:B------:R-:W-:Y:S01]  /*01d0*/  IMAD R29, R23, 0x40, R0 ;  /* 0x00000040171d7824 */ /* 0x000fe200078e0200 */
[----:B------:R-:W-:Y:S01]  /*01e0*/  CS2R R12, SRZ ;  /* 0x00000000000c7805 */ /* 0x000fe2000001ff00 */
[--C-:B------:R-:W-:Y:S01]  /*01f0*/  IMAD.WIDE R24, R25, 0x8, R16.reuse ;  /* 0x0000000819187825 */ /* 0x100fe200078e0210 */
[----:B------:R-:W-:Y:S01]  /*0200*/  CS2R R14, SRZ ;  /* 0x00000000000e7805 */ /* 0x000fe2000001ff00 */
[----:B------:R1:W2:Y:S02]  /*0210*/  @P2 LDG.E.EL.128 R4, desc[UR6][R18.64] ;  /* 0x0000000612042981 */ /* 0x0002a4000c2e1d00 */
[--C-:B------:R-:W-:Y:S02]  /*0220*/  IMAD.WIDE R26, R27, 0x8, R16.reuse ;  /* 0x000000081b1a7825 */ /* 0x100fe400078e0210 */
[----:B------:R-:W3:Y:S02]  /*0230*/  @P3 LDG.E.EL.128 R8, desc[UR6][R24.64] ;  /* 0x0000000618083981 */ /* 0x000ee4000c2e1d00 */
[----:B------:R-:W-:Y:S01]  /*0240*/  IMAD.WIDE R28, R29, 0x8, R16 ;  /* 0x000000081d1c7825 */ /* 0x000fe200078e0210 */
[----:B------:R-:W-:Y:S01]  /*0250*/  CS2R R16, SRZ ;  /* 0x0000000000107805 */ /* 0x000fe2000001ff00 */
[----:B------:R4:W5:Y:S01]  /*0260*/  @P1 LDG.E.EL.128 R12, desc[UR6][R26.64] ;  /* 0x000000061a0c1981 */ /* 0x000962000c2e1d00 */
[----:B-1----:R-:W-:-:S06]  /*0270*/  CS2R R18, SRZ ;  /* 0x0000000000127805 */ /* 0x002fcc000001ff00 */
[----:B------:R-:W5:Y:S01]  /*0280*/  @P0 LDG.E.EL.128 R16, desc[UR6][R28.64] ;  /* 0x000000061c100981 */ /* 0x000f62000c2e1d00 */
[----:B------:R-:W1:Y:S01]  /*0290*/  S2UR UR5, SR_CgaCtaId ;  /* 0x00000000000579c3 */ /* 0x000e620000008800 */
[C---:B------:R-:W-:Y:S01]  /*02a0*/  IMAD.SHL.U32 R0, R22.reuse, 0x40, RZ ;  /* 0x0000004016007824 */ /* 0x040fe200078e00ff */
[--C-:B------:R-:W-:Y:S01]  /*02b0*/  SHF.R.U32.HI R23, RZ, 0x4, R22.reuse ;  /* 0x00000004ff177819 */ /* 0x100fe20000011616 */
[----:B------:R-:W-:Y:S01]  /*02c0*/  UMOV UR4, 0x400 ;  /* 0x0000040000047882 */ /* 0x000fe20000000000 */
[----:B----4-:R-:W-:Y:S01]  /*02d0*/  IMAD.SHL.U32 R26, R22, 0x2, RZ ;  /* 0x00000002161a7824 */ /* 0x010fe200078e00ff */
[----:B------:R-:W-:Y:S02]  /*02e0*/  SHF.R.U32.HI R22, RZ, 0x3, R22 ;  /* 0x00000003ff167819 */ /* 0x000fe40000011616 */
[----:B------:R-:W-:Y:S02]  /*02f0*/  SGXT.U32 R23, R23, 0x3 ;  /* 0x000000031717781a */ /* 0x000fe40000000000 */
[----:B------:R-:W-:-:S02]  /*0300*/  LOP3.LUT R0, R0, 0x3c0, RZ, 0xc0, !PT ;  /* 0x000003c000007812 */ /* 0x000fc400078ec0ff */
[----:B------:R-:W-:Y:S02]  /*0310*/  LOP3.LUT R27, R22, 0xe, RZ, 0xc0, !PT ;  /* 0x0000000e161b7812 */ /* 0x000fe400078ec0ff */
[C---:B------:R-:W-:Y:S02]  /*0320*/  LOP3.LUT R23, R0.reuse, R23, RZ, 0xfc, !PT ;  /* 0x0000001700177212 */ /* 0x040fe400078efcff */
[C---:B------:R-:W-:Y:S02]  /*0330*/  LOP3.LUT R24, R0.reuse, 0x20, RZ, 0xfc, !PT ;  /* 0x0000002000187812 */ /* 0x040fe400078efcff */
[-C--:B------:R-:W-:Y:S02]  /*0340*/  LEA.HI R0, R0, R23.reuse, RZ, 0x1c ;  /* 0x0000001700007211 */ /* 0x080fe400078fe0ff */
[----:B------:R-:W-:Y:S02]  /*0350*/  LEA.HI R24, R24, R23, RZ, 0x1c ;  /* 0x0000001718187211 */ /* 0x000fe400078fe0ff */
[----:B------:R-:W-:Y:S01]  /*0360*/  LOP3.LUT R3, R20, 0x1e, R3, 0xf8, !PT ;  /* 0x0000001e14037812 */ /* 0x000fe200078ef803 */
[----:B-1----:R-:W-:-:S03]  /*0370*/  UPRMT UR4, UR5, 0x654, UR4 ;  /* 0x0000065405047896 */ /* 0x002fc60008000004 */
[--C-:B------:R-:W-:Y:S02]  /*0380*/  SHF.R.S32.HI R22, RZ, 0x1f, R3.reuse ;  /* 0x0000001fff167819 */ /* 0x100fe40000011403 */
[----:B------:R-:W-:Y:S02]  /*0390*/  SHF.R.S32.HI R20, RZ, 0x1f, R3 ;  /* 0x0000001fff147819 */ /* 0x000fe40000011403 */
[----:B------:R-:W-:Y:S02]  /*03a0*/  LEA.HI R22, R22, R3, RZ, 0x7 ;  /* 0x0000000316167211 */ /* 0x000fe400078f38ff */
[----:B------:R-:W-:Y:S02]  /*03b0*/  LEA R23, R0, UR4, 0x3 ;  /* 0x0000000400177c11 */ /* 0x000fe4000f8e18ff */
[----:B------:R-:W-:Y:S02]  /*03c0*/  LEA R25, R24, UR4, 0x3 ;  /* 0x0000000418197c11 */ /* 0x000fe4000f8e18ff */
[----:B------:R-:W-:-:S02]  /*03d0*/  LOP3.LUT R0, R26, 0xfe, RZ, 0xc0, !PT ;  /* 0x000000fe1a007812 */ /* 0x000fc400078ec0ff */
[----:B------:R-:W-:Y:S02]  /*03e0*/  LEA.HI R20, R20, R3, RZ, 0x7 ;  /* 0x0000000314147211 */ /* 0x000fe400078f38ff */
[C---:B------:R-:W-:Y:S01]  /*03f0*/  LOP3.LUT R24, R0.reuse, 0x100, RZ, 0xfc, !PT ;  /* 0x0000010000187812 */ /* 0x040fe200078efcff */
[C---:B------:R-:W-:Y:S01]  /*0400*/  IMAD.IADD R27, R0.reuse, 0x1, R27 ;  /* 0x00000001001b7824 */ /* 0x040fe200078e021b */
[----:B------:R-:W-:Y:S02]  /*0410*/  LOP3.LUT R26, R0, 0x200, RZ, 0xfc, !PT ;  /* 0x00000200001a7812 */ /* 0x000fe400078efcff */
[----:B------:R-:W-:Y:S02]  /*0420*/  SHF.R.U32.HI R24, RZ, 0x4, R24 ;  /* 0x00000004ff187819 */ /* 0x000fe40000011618 */
[----:B------:R-:W-:Y:S02]  /*0430*/  SHF.R.U32.HI R26, RZ, 0x4, R26 ;  /* 0x00000004ff1a7819 */ /* 0x000fe4000001161a */
[----:B------:R-:W-:Y:S01]  /*0440*/  ISETP.GE.AND P0, PT, R3, 0x200, PT ;  /* 0x000002000300780c */ /* 0x000fe20003f06270 */
[----:B--2---:R1:W-:Y:S04]  /*0450*/  STS.64 [R23], R4 ;  /* 0x0000000417007388 */ /* 0x0043e80000000a00 */
[----:B------:R2:W-:Y:S04]  /*0460*/  STS.64 [R25+0x100], R6 ;  /* 0x0001000619007388 */ /* 0x0005e80000000a00 */
[----:B---3--:R3:W-:Y:S04]  /*0470*/  STS.64 [R23+0x40], R8 ;  /* 0x0000400817007388 */ /* 0x0087e80000000a00 */
[----:B------:R-:W-:Y:S01]  /*0480*/  STS.64 [R25+0x140], R10 ;  /* 0x0001400a19007388 */ /* 0x000fe20000000a00 */
[----:B-1----:R-:W-:-:S02]  /*0490*/  LOP3.LUT R5, R24, 0x1e, RZ, 0xc0, !PT ;  /* 0x0000001e18057812 */ /* 0x002fc400078ec0ff */
[----:B------:R-:W-:Y:S01]  /*04a0*/  LEA R4, R27, UR4, 0x3 ;  /* 0x000000041b047c11 */ /* 0x000fe2000f8e18ff */
[----:B-----5:R1:W-:Y:S01]  /*04b0*/  STS.64 [R23+0x80], R12 ;  /* 0x0000800c17007388 */ /* 0x0203e20000000a00 */
[----:B--2---:R-:W-:Y:S01]  /*04c0*/  LOP3.LUT R7, R26, 0x2e, RZ, 0xc0, !PT ;  /* 0x0000002e1a077812 */ /* 0x004fe200078ec0ff */
[----:B------:R-:W-:Y:S01]  /*04d0*/  IMAD.IADD R5, R0, 0x1, R5 ;  /* 0x0000000100057824 */ /* 0x000fe200078e0205 */
[----:B------:R-:W-:Y:S01]  /*04e0*/  LOP3.LUT R24, R20, 0xffffff80, RZ, 0xc0, !PT ;  /* 0xffffff8014187812 */ /* 0x000fe200078ec0ff */
[----:B------:R-:W-:Y:S01]  /*04f0*/  STS.64 [R25+0x180], R14 ;  /* 0x0001800e19007388 */ /* 0x000fe20000000a00 */
[----:B------:R-:W-:Y:S01]  /*0500*/  LOP3.LUT R20, R2, 0x10, R21, 0xfe, !PT ;  /* 0x0000001002147812 */ /* 0x000fe200078efe15 */
[----:B------:R-:W-:Y:S01]  /*0510*/  IMAD.IADD R7, R0, 0x1, R7 ;  /* 0x0000000100077824 */ /* 0x000fe200078e0207 */
[----:B---3--:R-:W-:Y:S01]  /*0520*/  LEA R8, R5, UR4, 0x3 ;  /* 0x0000000405087c11 */ /* 0x008fe2000f8e18ff */
[----:B------:R2:W-:Y:S01]  /*0530*/  STS.64 [R23+0xc0], R16 ;  /* 0x0000c01017007388 */ /* 0x0005e20000000a00 */
[----:B------:R-:W-:-:S03]  /*0540*/  ISETP.LT.AND P3, PT, R20, 0x40, !P0 ;  /* 0x000000401400780c */ /* 0x000fc60004761270 */
[----:B------:R3:W-:Y:S01]  /*0550*/  STS.64 [R25+0x1c0], R18 ;  /* 0x0001c01219007388 */ /* 0x0007e20000000a00 */
[----:B-1----:R-:W-:Y:S01]  /*0560*/  LEA R12, R7, UR4, 0x3 ;  /* 0x00000004070c7c11 */ /* 0x002fe2000f8e18ff */
[----:B------:R-:W-:Y:S08]  /*0570*/  BAR.SYNC.DEFER_BLOCKING 0x0 ;  /* 0x0000000000007b1d */ /* 0x000ff00000010000 */
[----:B--2---:R-:W1:Y:S01]  /*0580*/  LDC.64 R16, c[0x0][0x218] ;  /* 0x00008600ff107b82 */ /* 0x004e620000000a00 */
[----:B---3--:R-:W-:Y:S01]  /*0590*/  IMAD.SHL.U32 R19, R22, 0x40, RZ ;  /* 0x0000004016137824 */ /* 0x008fe200078e00ff */
[----:B------:R-:W-:-:S02]  /*05a0*/  LOP3.LUT R22, R2, R21, RZ, 0xfc, !PT ;  /* 0x0000001502167212 */ /* 0x000fc400078efcff */
[----:B------:R-:W-:Y:S02]  /*05b0*/  LOP3.LUT R18, R2, 0x8, R21, 0xfe, !PT ;  /* 0x0000000802127812 */ /* 0x000fe400078efe15 */
[----:B------:R-:W-:Y:S02]  /*05c0*/  LOP3.LUT R19, R19, 0xffffe000, RZ, 0xc0, !PT ;  /* 0xffffe00013137812 */ /* 0x000fe400078ec0ff */
[----:B------:R-:W-:Y:S02]  /*05d0*/  LOP3.LUT R2, R2, 0x18, R21, 0xfe, !PT ;  /* 0x0000001802027812 */ /* 0x000fe400078efe15 */
[----:B------:R-:W-:Y:S02]  /*05e0*/  LOP3.LUT R21, R0, 0x300, RZ, 0xfc, !PT ;  /* 0x0000030000157812 */ /* 0x000fe400078efcff */
[----:B------:R-:W-:Y:S02]  /*05f0*/  IADD3 R3, R19, R3, -R24 ;  /* 0x0000000313037210 */ /* 0x000fe40007ffe818 */
[----:B------:R-:W-:-:S02]  /*0600*/  ISETP.LT.AND P1, PT, R22, 0x40, !P0 ;  /* 0x000000401600780c */ /* 0x000fc40004721270 */
[----:B------:R-:W-:Y:S01]  /*0610*/  ISETP.LT.AND P2, PT, R18, 0x40, !P0 ;  /* 0x000000401200780c */ /* 0x000fe20004741270 */
[----:B------:R-:W2:Y:S01]  /*0620*/  LDS.128 R4, [R4] ;  /* 0x0000000004047984 */ /* 0x000ea20000000c00 */
[----:B------:R-:W-:Y:S01]  /*0630*/  SHF.R.U32.HI R23, RZ, 0x4, R21 ;  /* 0x00000004ff177819 */ /* 0x000fe20000011615 */
[--C-:B------:R-:W-:Y:S01]  /*0640*/  IMAD R19, R22, 0x80, R3.reuse ;  /* 0x0000008016137824 */ /* 0x100fe200078e0203 */
[----:B------:R-:W-:Y:S01]  /*0650*/  ISETP.LT.AND P0, PT, R2, 0x40, !P0 ;  /* 0x000000400200780c */ /* 0x000fe20004701270 */
[----:B------:R-:W3:Y:S01]  /*0660*/  LDS.128 R8, [R8+0x800] ;  /* 0x0008000008087984 */ /* 0x000ee20000000c00 */
[--C-:B------:R-:W-:Y:S01]  /*0670*/  IMAD R21, R18, 0x80, R3.reuse ;  /* 0x0000008012157824 */ /* 0x100fe200078e0203 */
[----:B------:R-:W-:Y:S01]  /*0680*/  LOP3.LUT R25, R23, 0x3e, RZ, 0xc0, !PT ;  /* 0x0000003e17197812 */ /* 0x000fe200078ec0ff */
[----:B------:R-:W-:Y:S01]  /*0690*/  IMAD R23, R20, 0x80, R3 ;  /* 0x0000008014177824 */ /* 0x000fe200078e0203 */
[----:B------:R-:W4:Y:S01]  /*06a0*/  LDS.128 R12, [R12+0x1000] ;  /* 0x001000000c0c7984 */ /* 0x000f220000000c00 */
[----:B-1----:R-:W-:-:S04]  /*06b0*/  IMAD.WIDE R18, R19, 0x8, R16 ;  /* 0x0000000813127825 */ /* 0x002fc800078e0210 */
[----:B------:R-:W-:-:S04]  /*06c0*/  IMAD.WIDE R20, R21, 0x8, R16 ;  /* 0x0000000815147825 */ /* 0x000fc800078e0210 */
[----:B------:R-:W-:Y:S02]  /*06d0*/  IMAD.IADD R25, R0, 0x1, R25 ;  /* 0x0000000100197824 */ /* 0x000fe400078e0219 */
[----:B------:R-:W-:-:S03]  /*06e0*/  IMAD.WIDE R22, R23, 0x8, R16 ;  /* 0x0000000817167825 */ /* 0x000fc600078e0210 */
[----:B------:R-:W-:Y:S01]  /*06f0*/  LEA R25, R25, UR4, 0x3 ;  /* 0x0000000419197c11 */ /* 0x000fe2000f8e18ff */
[----:B--2---:R1:W-:Y:S04]  /*0700*/  @P1 STG.E.128 desc[UR6][R18.64], R4 ;  /* 0x0000000412001986 */ /* 0x0043e8000c101d06 */
[----:B---3--:R1:W-:Y:S04]  /*0710*/  @P2 STG.E.128 desc[UR6][R20.64], R8 ;  /* 0x0000000814002986 */ /* 0x0083e8000c101d06 */
[----:B----4-:R1:W-:Y:S01]  /*0720*/  @P3 STG.E.128 desc[UR6][R22.64], R12 ;  /* 0x0000000c16003986 */ /* 0x0103e2000c101d06 */
[----:B------:R-:W-:Y:S05]  /*0730*/  @!P0 EXIT ;  /* 0x000000000000894d */ /* 0x000fea0003800000 */
[----:B-1----:R-:W0:Y:S01]  /*0740*/  LDS.128 R4, [R25+0x1800] ;  /* 0x0018000019047984 */ /* 0x002e220000000c00 */
[----:B------:R-:W-:-:S04]  /*0750*/  IMAD R3, R2, 0x80, R3 ;  /* 0x0000008002037824 */ /* 0x000fc800078e0203 */
[----:B------:R-:W-:-:S05]  /*0760*/  IMAD.WIDE R16, R3, 0x8, R16 ;  /* 0x0000000803107825 */ /* 0x000fca00078e0210 */
[----:B0-----:R-:W-:Y:S01]  /*0770*/  STG.E.128 desc[UR6][R16.64], R4 ;  /* 0x0000000410007986 */ /* 0x001fe2000c101d06 */
[----:B------:R-:W-:Y:S05]  /*0780*/  EXIT ;  /* 0x000000000000794d */ /* 0x000fea0003800000 */
.L_x_0:
[----:B------:R-:W-:-:S00]  /*0790*/  BRA `(.L_x_0) ;  /* 0xfffffffc00fc7947 */ /* 0x000fc0000383ffff */
[----:B------:R-:W-:-:S00]  /*07a0*/  NOP ;  /* 0x0000000000007918 */ /* 0x000fc00000000000 */
        /* <DEDUP_REMOVED lines=13> */
.L_x_1:


//--------------------- .nv.shared.triton_poi_fused_unsqueeze_7 --------------------------
	.section	.nv.shared.triton_poi_fused_unsqueeze_7,"aw",@nobits
	.sectionflags	@""
	.align	16
	.zero		1024


//--------------------- .nv.constant0.triton_poi_fused_unsqueeze_7 --------------------------
	.section	.nv.constant0.triton_poi_fused_unsqueeze_7,"a",@progbits
	.sectionflags	@""
	.align	4
.nv.constant0.triton_poi_fused_unsqueeze_7:
	.zero		552
